	.headerflags	@"EF_CUDA_TEXMODE_UNIFIED EF_CUDA_64BIT_ADDRESS EF_CUDA_ACCELERATORS EF_CUDA_SM90 EF_CUDA_VIRTUAL_SM(EF_CUDA_SM90)"
	.elftype	@"ET_EXEC"


//--------------------- .nv.info                  --------------------------
	.section	.nv.info,"",@"SHT_CUDA_INFO"
	.align	4


	//----- nvinfo : EIATTR_REGCOUNT
	.align		4
        /*0000*/ 	.byte	0x04, 0x2f
        /*0002*/ 	.short	(.L_1 - .L_0)
	.align		4
.L_0:
        /*0004*/ 	.word	index@(triton_poi_fused_add_8)
        /*0008*/ 	.word	0x0000000c


	//----- nvinfo : EIATTR_MIN_STACK_SIZE
	.align		4
.L_1:
        /*000c*/ 	.byte	0x04, 0x12
        /*000e*/ 	.short	(.L_3 - .L_2)
	.align		4
.L_2:
        /*0010*/ 	.word	index@(triton_poi_fused_add_8)
        /*0014*/ 	.word	0x00000000


	//----- nvinfo : EIATTR_FRAME_SIZE
	.align		4
.L_3:
        /*0018*/ 	.byte	0x04, 0x11
        /*001a*/ 	.short	(.L_5 - .L_4)
	.align		4
.L_4:
        /*001c*/ 	.word	index@(triton_poi_fused_add_8)
        /*0020*/ 	.word	0x00000000


	//----- nvinfo : EIATTR_MIN_STACK_SIZE
	.align		4
.L_5:
        /*0024*/ 	.byte	0x04, 0x12
        /*0026*/ 	.short	(.L_7 - .L_6)
	.align		4
.L_6:
        /*0028*/ 	.word	index@(triton_poi_fused_add_8)
        /*002c*/ 	.word	0x00000000
.L_7:


//--------------------- .nv.info.triton_poi_fused_add_8 --------------------------
	.section	.nv.info.triton_poi_fused_add_8,"",@"SHT_CUDA_INFO"
	.sectionflags	@""
	.align	4


	//----- nvinfo : EIATTR_CUDA_API_VERSION
	.align		4
        /*0000*/ 	.byte	0x04, 0x37
        /*0002*/ 	.short	(.L_9 - .L_8)
.L_8:
        /*0004*/ 	.word	0x0000007c


	//----- nvinfo : EIATTR_KPARAM_INFO
	.align		4
.L_9:
        /*0008*/ 	.byte	0x04, 0x17
        /*000a*/ 	.short	(.L_11 - .L_10)
.L_10:
        /*000c*/ 	.word	0x00000000
        /*0010*/ 	.short	0x0002
        /*0012*/ 	.short	0x0010
        /*0014*/ 	.byte	0x00, 0xf0, 0x11, 0x00


	//----- nvinfo : EIATTR_KPARAM_INFO
	.align		4
.L_11:
        /*0018*/ 	.byte	0x04, 0x17
        /*001a*/ 	.short	(.L_13 - .L_12)
.L_12:
        /*001c*/ 	.word	0x00000000
        /*0020*/ 	.short	0x0001
        /*0022*/ 	.short	0x0008
        /*0024*/ 	.byte	0x00, 0xf4, 0x21, 0x00


	//----- nvinfo : EIATTR_KPARAM_INFO
	.align		4
.L_13:
        /*0028*/ 	.byte	0x04, 0x17
        /*002a*/ 	.short	(.L_15 - .L_14)
.L_14:
        /*002c*/ 	.word	0x00000000
        /*0030*/ 	.short	0x0000
        /*0032*/ 	.short	0x0000
        /*0034*/ 	.byte	0x00, 0xf4, 0x21, 0x00


	//----- nvinfo : EIATTR_SPARSE_MMA_MASK
	.align		4
.L_15:
        /*0038*/ 	.byte	0x03, 0x50
        /*003a*/ 	.short	0x0000


	//----- nvinfo : EIATTR_MAXREG_COUNT
	.align		4
        /*003c*/ 	.byte	0x03, 0x1b
        /*003e*/ 	.short	0x00ff


	//----- nvinfo : EIATTR_EXIT_INSTR_OFFSETS
	.align		4
        /*0040*/ 	.byte	0x04, 0x1c
        /*0042*/ 	.short	(.L_17 - .L_16)


	//   ....[0]....
.L_16:
        /*0044*/ 	.word	0x00000150


	//   ....[1]....
        /*0048*/ 	.word	0x00000170


	//----- nvinfo : EIATTR_REQNTID
	.align		4
.L_17:
        /*004c*/ 	.byte	0x04, 0x10
        /*004e*/ 	.short	(.L_19 - .L_18)
.L_18:
        /*0050*/ 	.word	0x00000080
        /*0054*/ 	.word	0x00000001
        /*0058*/ 	.word	0x00000001


	//----- nvinfo : EIATTR_CBANK_PARAM_SIZE
	.align		4
.L_19:
        /*005c*/ 	.byte	0x03, 0x19
        /*005e*/ 	.short	0x0014


	//----- nvinfo : EIATTR_PARAM_CBANK
	.align		4
        /*0060*/ 	.byte	0x04, 0x0a
        /*0062*/ 	.short	(.L_21 - .L_20)
	.align		4
.L_20:
        /*0064*/ 	.word	index@(.nv.constant0.triton_poi_fused_add_8)
        /*0068*/ 	.short	0x0210
        /*006a*/ 	.short	0x0014


	//----- nvinfo : EIATTR_SW_WAR
	.align		4
.L_21:
        /*006c*/ 	.byte	0x04, 0x36
        /*006e*/ 	.short	(.L_23 - .L_22)
.L_22:
        /*0070*/ 	.word	0x00000008
.L_23:


//--------------------- .nv.callgraph             --------------------------
	.section	.nv.callgraph,"",@"SHT_CUDA_CALLGRAPH"
	.align	4
	.sectionentsize	8
	.align		4
        /*0000*/ 	.word	0x00000000
	.align		4
        /*0004*/ 	.word	0xffffffff
	.align		4
        /*0008*/ 	.word	0x00000000
	.align		4
        /*000c*/ 	.word	0xfffffffe
	.align		4
        /*0010*/ 	.word	0x00000000
	.align		4
        /*0014*/ 	.word	0xfffffffd
	.align		4
        /*0018*/ 	.word	0x00000000
	.align		4
        /*001c*/ 	.word	0xfffffffc


//--------------------- .text.triton_poi_fused_add_8 --------------------------
	.section	.text.triton_poi_fused_add_8,"ax",@progbits
	.align	128
        .global         triton_poi_fused_add_8
        .type           triton_poi_fused_add_8,@function
        .size           triton_poi_fused_add_8,(.L_x_1 - triton_poi_fused_add_8)
        .other          triton_poi_fused_add_8,@"STO_CUDA_ENTRY STV_DEFAULT"
triton_poi_fused_add_8:
.text.triton_poi_fused_add_8:
[----:B------:R-:W0:Y:S02]  /*0000*/  LDC R1, c[0x0][0x28] ;  /* 0x00000a00ff017b82 */ /* 0x000e240000000800 */
[----:B------:R-:W1:Y:S01]  /*0010*/  S2R R0, SR_TID.X ;  /* 0x0000000000007919 */ /* 0x000e620000002100 */
[----:B------:R-:W2:Y:S01]  /*0020*/  LDC.64 R2, c[0x0][0x210] ;  /* 0x00008400ff027b82 */ /* 0x000ea20000000a00 */
[----:B------:R-:W-:Y:S01]  /*0030*/  ULDC.64 UR4, c[0x0][0x208] ;  /* 0x0000820000047ab9 */ /* 0x000fe20000000a00 */
[----:B------:R-:W3:Y:S06]  /*0040*/  S2R R7, SR_CTAID.X ;  /* 0x0000000000077919 */ /* 0x000eec0000002500 */
[----:B------:R-:W4:Y:S01]  /*0050*/  LDC.64 R4, c[0x0][0x218] ;  /* 0x00008600ff047b82 */ /* 0x000f220000000a00 */
[----:B-1----:R-:W-:-:S02]  /*0060*/  LOP3.LUT R0, R0, 0x7f, RZ, 0xc0, !PT ;  /* 0x0000007f00007812 */ /* 0x002fc400078ec0ff */
[----:B---3--:R-:W-:-:S03]  /*0070*/  SHF.R.S32.HI R6, RZ, 0x18, R7 ;  /* 0x00000018ff067819 */ /* 0x008fc60000011407 */
[----:B------:R-:W-:Y:S01]  /*0080*/  IMAD R7, R7, 0x80, R0 ;  /* 0x0000008007077824 */ /* 0x000fe200078e0200 */
[----:B------:R-:W-:-:S03]  /*0090*/  SGXT R0, R6, 0x1 ;  /* 0x000000010600781a */ /* 0x000fc60000000200 */
[C---:B--2---:R-:W-:Y:S01]  /*00a0*/  IMAD.WIDE R2, R7.reuse, 0x4, R2 ;  /* 0x0000000407027825 */ /* 0x044fe200078e0202 */
[----:B------:R-:W-:Y:S02]  /*00b0*/  ISETP.GE.AND P0, PT, R7, 0x100, PT ;  /* 0x000001000700780c */ /* 0x000fe40003f06270 */
[----:B------:R-:W-:-:S04]  /*00c0*/  LEA.HI R0, R0, R7, RZ, 0x2 ;  /* 0x0000000700007211 */ /* 0x000fc800078f10ff */
[----:B------:R-:W-:-:S05]  /*00d0*/  LOP3.LUT R0, R0, 0xfffffffc, RZ, 0xc0, !PT ;  /* 0xfffffffc00007812 */ /* 0x000fca00078ec0ff */
[----:B------:R-:W-:Y:S01]  /*00e0*/  IMAD.IADD R9, R7, 0x1, -R0 ;  /* 0x0000000107097824 */ /* 0x000fe200078e0a00 */
[----:B------:R-:W-:Y:S01]  /*00f0*/  HFMA2.MMA R0, -RZ, RZ, 0, 0 ;  /* 0x00000000ff007435 */ /* 0x000fe200000001ff */
[----:B------:R-:W-:Y:S02]  /*0100*/  IMAD.MOV.U32 R7, RZ, RZ, RZ ;  /* 0x000000ffff077224 */ /* 0x000fe400078e00ff */
[----:B----4-:R-:W-:-:S05]  /*0110*/  IMAD.WIDE R4, R9, 0x4, R4 ;  /* 0x0000000409047825 */ /* 0x010fca00078e0204 */
[----:B------:R-:W2:Y:S04]  /*0120*/  @!P0 LDG.E.EL R7, desc[UR4][R4.64] ;  /* 0x0000000404078981 */ /* 0x000ea8000c2e1900 */
[----:B------:R-:W2:Y:S02]  /*0130*/  @!P0 LDG.E R0, desc[UR4][R2.64] ;  /* 0x0000000402008981 */ /* 0x000ea4000c1e1900 */
[----:B--2---:R-:W-:Y:S01]  /*0140*/  FADD R7, R7, R0 ;  /* 0x0000000007077221 */ /* 0x004fe20000000000 */
[----:B------:R-:W-:Y:S06]  /*0150*/  @P0 EXIT ;  /* 0x000000000000094d */ /* 0x000fec0003800000 */
[----:B------:R-:W-:Y:S01]  /*0160*/  STG.E desc[UR4][R2.64], R7 ;  /* 0x0000000702007986 */ /* 0x000fe2000c101904 */
[----:B------:R-:W-:Y:S05]  /*0170*/  EXIT ;  /* 0x000000000000794d */ /* 0x000fea0003800000 */
.L_x_0:
[----:B------:R-:W-:-:S00]  /*0180*/  BRA `(.L_x_0) ;  /* 0xfffffffc00fc7947 */ /* 0x000fc0000383ffff */
[----:B------:R-:W-:-:S00]  /*0190*/  NOP ;  /* 0x0000000000007918 */ /* 0x000fc00000000000 */
        /* <DEDUP_REMOVED lines=14> */
.L_x_1:


//--------------------- .nv.constant0.triton_poi_fused_add_8 --------------------------
	.section	.nv.constant0.triton_poi_fused_add_8,"a",@progbits
	.sectionflags	@""
	.align	4
.nv.constant0.triton_poi_fused_add_8:
	.zero		548
